//
// Generated by NVIDIA NVVM Compiler
//
// Compiler Build ID: CL-36424714
// Cuda compilation tools, release 13.0, V13.0.88
// Based on NVVM 20.0.0
//

.version 9.0
.target sm_100
.address_size 64

	// .globl	ow_ew_multiply_uint_float

.visible .entry ow_ew_multiply_uint_float(
	.param .u64 .ptr .align 1 ow_ew_multiply_uint_float_param_0,
	.param .u64 .ptr .align 1 ow_ew_multiply_uint_float_param_1,
	.param .u32 ow_ew_multiply_uint_float_param_2
)
{
	.reg .pred 	%p<2>;
	.reg .b32 	%r<8>;
	.reg .b32 	%f<4>;
	.reg .b64 	%rd<8>;

	ld.param.u64 	%rd1, [ow_ew_multiply_uint_float_param_0];
	ld.param.u64 	%rd2, [ow_ew_multiply_uint_float_param_1];
	ld.param.u32 	%r2, [ow_ew_multiply_uint_float_param_2];
	mov.u32 	%r3, %ctaid.x;
	mov.u32 	%r4, %ntid.x;
	mov.u32 	%r5, %tid.x;
	mad.lo.s32 	%r1, %r3, %r4, %r5;
	setp.ge.u32 	%p1, %r1, %r2;
	@%p1 bra 	$L__BB0_2;
	cvta.to.global.u64 	%rd3, %rd1;
	cvta.to.global.u64 	%rd4, %rd2;
	mul.wide.u32 	%rd5, %r1, 4;
	add.s64 	%rd6, %rd3, %rd5;
	ld.global.u32 	%r6, [%rd6];
	cvt.rn.f32.u32 	%f1, %r6;
	add.s64 	%rd7, %rd4, %rd5;
	ld.global.f32 	%f2, [%rd7];
	mul.f32 	%f3, %f2, %f1;
	cvt.rzi.u32.f32 	%r7, %f3;
	st.global.u32 	[%rd6], %r7;
$L__BB0_2:
	ret;

}
	// .globl	ow_ew_multiply_float
.visible .entry ow_ew_multiply_float(
	.param .u64 .ptr .align 1 ow_ew_multiply_float_param_0,
	.param .u64 .ptr .align 1 ow_ew_multiply_float_param_1,
	.param .u32 ow_ew_multiply_float_param_2
)
{
	.reg .pred 	%p<2>;
	.reg .b32 	%r<6>;
	.reg .b32 	%f<4>;
	.reg .b64 	%rd<8>;

	ld.param.u64 	%rd1, [ow_ew_multiply_float_param_0];
	ld.param.u64 	%rd2, [ow_ew_multiply_float_param_1];
	ld.param.u32 	%r2, [ow_ew_multiply_float_param_2];
	mov.u32 	%r3, %ctaid.x;
	mov.u32 	%r4, %ntid.x;
	mov.u32 	%r5, %tid.x;
	mad.lo.s32 	%r1, %r3, %r4, %r5;
	setp.ge.u32 	%p1, %r1, %r2;
	@%p1 bra 	$L__BB1_2;
	cvta.to.global.u64 	%rd3, %rd1;
	cvta.to.global.u64 	%rd4, %rd2;
	mul.wide.u32 	%rd5, %r1, 4;
	add.s64 	%rd6, %rd3, %rd5;
	ld.global.f32 	%f1, [%rd6];
	add.s64 	%rd7, %rd4, %rd5;
	ld.global.f32 	%f2, [%rd7];
	mul.f32 	%f3, %f1, %f2;
	st.global.f32 	[%rd6], %f3;
$L__BB1_2:
	ret;

}
	// .globl	ow_ew_multiply_uint
.visible .entry ow_ew_multiply_uint(
	.param .u64 .ptr .align 1 ow_ew_multiply_uint_param_0,
	.param .u64 .ptr .align 1 ow_ew_multiply_uint_param_1,
	.param .u32 ow_ew_multiply_uint_param_2
)
{
	.reg .pred 	%p<2>;
	.reg .b32 	%r<9>;
	.reg .b64 	%rd<8>;

	ld.param.u64 	%rd1, [ow_ew_multiply_uint_param_0];
	ld.param.u64 	%rd2, [ow_ew_multiply_uint_param_1];
	ld.param.u32 	%r2, [ow_ew_multiply_uint_param_2];
	mov.u32 	%r3, %ctaid.x;
	mov.u32 	%r4, %ntid.x;
	mov.u32 	%r5, %tid.x;
	mad.lo.s32 	%r1, %r3, %r4, %r5;
	setp.ge.u32 	%p1, %r1, %r2;
	@%p1 bra 	$L__BB2_2;
	cvta.to.global.u64 	%rd3, %rd1;
	cvta.to.global.u64 	%rd4, %rd2;
	mul.wide.u32 	%rd5, %r1, 4;
	add.s64 	%rd6, %rd3, %rd5;
	ld.global.u32 	%r6, [%rd6];
	add.s64 	%rd7, %rd4, %rd5;
	ld.global.u32 	%r7, [%rd7];
	mul.lo.s32 	%r8, %r7, %r6;
	st.global.u32 	[%rd6], %r8;
$L__BB2_2:
	ret;

}
	// .globl	ow_ew_multiply_int
.visible .entry ow_ew_multiply_int(
	.param .u64 .ptr .align 1 ow_ew_multiply_int_param_0,
	.param .u64 .ptr .align 1 ow_ew_multiply_int_param_1,
	.param .u32 ow_ew_multiply_int_param_2
)
{
	.reg .pred 	%p<2>;
	.reg .b32 	%r<9>;
	.reg .b64 	%rd<8>;

	ld.param.u64 	%rd1, [ow_ew_multiply_int_param_0];
	ld.param.u64 	%rd2, [ow_ew_multiply_int_param_1];
	ld.param.u32 	%r2, [ow_ew_multiply_int_param_2];
	mov.u32 	%r3, %ctaid.x;
	mov.u32 	%r4, %ntid.x;
	mov.u32 	%r5, %tid.x;
	mad.lo.s32 	%r1, %r3, %r4, %r5;
	setp.ge.u32 	%p1, %r1, %r2;
	@%p1 bra 	$L__BB3_2;
	cvta.to.global.u64 	%rd3, %rd1;
	cvta.to.global.u64 	%rd4, %rd2;
	mul.wide.u32 	%rd5, %r1, 4;
	add.s64 	%rd6, %rd3, %rd5;
	ld.global.u32 	%r6, [%rd6];
	add.s64 	%rd7, %rd4, %rd5;
	ld.global.u32 	%r7, [%rd7];
	mul.lo.s32 	%r8, %r7, %r6;
	st.global.u32 	[%rd6], %r8;
$L__BB3_2:
	ret;

}
	// .globl	detect_changes_float
.visible .entry detect_changes_float(
	.param .u64 .ptr .align 1 detect_changes_float_param_0,
	.param .u32 detect_changes_float_param_1
)
{
	.reg .pred 	%p<4>;
	.reg .b32 	%r<10>;
	.reg .b32 	%f<3>;
	.reg .b64 	%rd<7>;

	ld.param.u64 	%rd3, [detect_changes_float_param_0];
	ld.param.u32 	%r3, [detect_changes_float_param_1];
	cvta.to.global.u64 	%rd1, %rd3;
	mov.u32 	%r4, %ctaid.x;
	mov.u32 	%r5, %ntid.x;
	mov.u32 	%r6, %tid.x;
	mad.lo.s32 	%r1, %r4, %r5, %r6;
	setp.ne.s32 	%p1, %r1, 0;
	@%p1 bra 	$L__BB4_2;
	mov.b32 	%r9, 0;
	st.global.u32 	[%rd1], %r9;
	bra.uni 	$L__BB4_6;
$L__BB4_2:
	add.s32 	%r2, %r1, 1;
	setp.ge.u32 	%p2, %r2, %r3;
	@%p2 bra 	$L__BB4_6;
	mul.wide.u32 	%rd4, %r1, 4;
	add.s64 	%rd5, %rd1, %rd4;
	ld.global.f32 	%f1, [%rd5];
	mul.wide.u32 	%rd6, %r2, 4;
	add.s64 	%rd2, %rd1, %rd6;
	ld.global.f32 	%f2, [%rd2];
	setp.neu.f32 	%p3, %f1, %f2;
	@%p3 bra 	$L__BB4_5;
	mov.b32 	%r8, 0;
	st.global.u32 	[%rd2], %r8;
	bra.uni 	$L__BB4_6;
$L__BB4_5:
	mov.b32 	%r7, 1065353216;
	st.global.u32 	[%rd2], %r7;
$L__BB4_6:
	ret;

}
	// .globl	detect_changes_int
.visible .entry detect_changes_int(
	.param .u64 .ptr .align 1 detect_changes_int_param_0,
	.param .u32 detect_changes_int_param_1
)
{
	.reg .pred 	%p<4>;
	.reg .b32 	%r<12>;
	.reg .b64 	%rd<7>;

	ld.param.u64 	%rd3, [detect_changes_int_param_0];
	ld.param.u32 	%r3, [detect_changes_int_param_1];
	cvta.to.global.u64 	%rd1, %rd3;
	mov.u32 	%r4, %ctaid.x;
	mov.u32 	%r5, %ntid.x;
	mov.u32 	%r6, %tid.x;
	mad.lo.s32 	%r1, %r4, %r5, %r6;
	setp.ne.s32 	%p1, %r1, 0;
	@%p1 bra 	$L__BB5_2;
	mov.b32 	%r11, 0;
	st.global.u32 	[%rd1], %r11;
	bra.uni 	$L__BB5_6;
$L__BB5_2:
	add.s32 	%r2, %r1, 1;
	setp.ge.u32 	%p2, %r2, %r3;
	@%p2 bra 	$L__BB5_6;
	mul.wide.u32 	%rd4, %r1, 4;
	add.s64 	%rd5, %rd1, %rd4;
	ld.global.u32 	%r7, [%rd5];
	mul.wide.u32 	%rd6, %r2, 4;
	add.s64 	%rd2, %rd1, %rd6;
	ld.global.u32 	%r8, [%rd2];
	setp.ne.s32 	%p3, %r7, %r8;
	@%p3 bra 	$L__BB5_5;
	mov.b32 	%r10, 0;
	st.global.u32 	[%rd2], %r10;
	bra.uni 	$L__BB5_6;
$L__BB5_5:
	mov.b32 	%r9, 1;
	st.global.u32 	[%rd2], %r9;
$L__BB5_6:
	ret;

}
	// .globl	detect_changes_uint
.visible .entry detect_changes_uint(
	.param .u64 .ptr .align 1 detect_changes_uint_param_0,
	.param .u32 detect_changes_uint_param_1
)
{
	.reg .pred 	%p<4>;
	.reg .b32 	%r<12>;
	.reg .b64 	%rd<7>;

	ld.param.u64 	%rd3, [detect_changes_uint_param_0];
	ld.param.u32 	%r3, [detect_changes_uint_param_1];
	cvta.to.global.u64 	%rd1, %rd3;
	mov.u32 	%r4, %ctaid.x;
	mov.u32 	%r5, %ntid.x;
	mov.u32 	%r6, %tid.x;
	mad.lo.s32 	%r1, %r4, %r5, %r6;
	setp.ne.s32 	%p1, %r1, 0;
	@%p1 bra 	$L__BB6_2;
	mov.b32 	%r11, 0;
	st.global.u32 	[%rd1], %r11;
	bra.uni 	$L__BB6_6;
$L__BB6_2:
	add.s32 	%r2, %r1, 1;
	setp.ge.u32 	%p2, %r2, %r3;
	@%p2 bra 	$L__BB6_6;
	mul.wide.u32 	%rd4, %r1, 4;
	add.s64 	%rd5, %rd1, %rd4;
	ld.global.u32 	%r7, [%rd5];
	mul.wide.u32 	%rd6, %r2, 4;
	add.s64 	%rd2, %rd1, %rd6;
	ld.global.u32 	%r8, [%rd2];
	setp.ne.s32 	%p3, %r7, %r8;
	@%p3 bra 	$L__BB6_5;
	mov.b32 	%r10, 0;
	st.global.u32 	[%rd2], %r10;
	bra.uni 	$L__BB6_6;
$L__BB6_5:
	mov.b32 	%r9, 1;
	st.global.u32 	[%rd2], %r9;
$L__BB6_6:
	ret;

}


// ===== COMPILED SASS (sm_100) =====

	.target	sm_100

	.elftype	@"ET_EXEC"


//--------------------- .note.nv.tkinfo           --------------------------
	.section	.note.nv.tkinfo,"",@"SHT_NOTE"
	.sectionflags	@"SHF_NOTE_NV_TKINFO"
	.tkinfo
        /*0018*/ 	.word	0x00000002
        /*0030*/ 	.string	""
        /*0030*/ 	.string	"ptxas"
        /*0030*/ 	.string	"Cuda compilation tools, release 13.0, V13.0.88"
        /*0030*/ 	.string	"Build cuda_13.0.r13.0/compiler.36424714_0"
        /*0030*/ 	.string	"-arch sm_100 -m 64 "



//--------------------- .note.nv.cuinfo           --------------------------
	.section	.note.nv.cuinfo,"",@"SHT_NOTE"
	.sectionflags	@"SHF_NOTE_NV_CUINFO"
        /*0018*/ 	.short	0x0002
        /*001a*/ 	.short	0x0064
        /*001c*/ 	.short	0x0082
	.zero		2


//--------------------- .nv.info                  --------------------------
	.section	.nv.info,"",@"SHT_CUDA_INFO"
	.align	4


	//----- nvinfo : EIATTR_REGCOUNT
	.align		4
        /*0000*/ 	.byte	0x04, 0x2f
        /*0002*/ 	.short	(.L_1 - .L_0)
	.align		4
.L_0:
        /*0004*/ 	.word	index@(ow_ew_multiply_uint_float)
        /*0008*/ 	.word	0x0000000a


	//----- nvinfo : EIATTR_FRAME_SIZE
	.align		4
.L_1:
        /*000c*/ 	.byte	0x04, 0x11
        /*000e*/ 	.short	(.L_3 - .L_2)
	.align		4
.L_2:
        /*0010*/ 	.word	index@(ow_ew_multiply_uint_float)
        /*0014*/ 	.word	0x00000000


	//----- nvinfo : EIATTR_REGCOUNT
	.align		4
.L_3:
        /*0018*/ 	.byte	0x04, 0x2f
        /*001a*/ 	.short	(.L_5 - .L_4)
	.align		4
.L_4:
        /*001c*/ 	.word	index@(ow_ew_multiply_float)
        /*0020*/ 	.word	0x0000000a


	//----- nvinfo : EIATTR_FRAME_SIZE
	.align		4
.L_5:
        /*0024*/ 	.byte	0x04, 0x11
        /*0026*/ 	.short	(.L_7 - .L_6)
	.align		4
.L_6:
        /*0028*/ 	.word	index@(ow_ew_multiply_float)
        /*002c*/ 	.word	0x00000000


	//----- nvinfo : EIATTR_REGCOUNT
	.align		4
.L_7:
        /*0030*/ 	.byte	0x04, 0x2f
        /*0032*/ 	.short	(.L_9 - .L_8)
	.align		4
.L_8:
        /*0034*/ 	.word	index@(ow_ew_multiply_uint)
        /*0038*/ 	.word	0x0000000a


	//----- nvinfo : EIATTR_FRAME_SIZE
	.align		4
.L_9:
        /*003c*/ 	.byte	0x04, 0x11
        /*003e*/ 	.short	(.L_11 - .L_10)
	.align		4
.L_10:
        /*0040*/ 	.word	index@(ow_ew_multiply_uint)
        /*0044*/ 	.word	0x00000000


	//----- nvinfo : EIATTR_REGCOUNT
	.align		4
.L_11:
        /*0048*/ 	.byte	0x04, 0x2f
        /*004a*/ 	.short	(.L_13 - .L_12)
	.align		4
.L_12:
        /*004c*/ 	.word	index@(ow_ew_multiply_int)
        /*0050*/ 	.word	0x0000000a


	//----- nvinfo : EIATTR_FRAME_SIZE
	.align		4
.L_13:
        /*0054*/ 	.byte	0x04, 0x11
        /*0056*/ 	.short	(.L_15 - .L_14)
	.align		4
.L_14:
        /*0058*/ 	.word	index@(ow_ew_multiply_int)
        /*005c*/ 	.word	0x00000000


	//----- nvinfo : EIATTR_REGCOUNT
	.align		4
.L_15:
        /*0060*/ 	.byte	0x04, 0x2f
        /*0062*/ 	.short	(.L_17 - .L_16)
	.align		4
.L_16:
        /*0064*/ 	.word	index@(detect_changes_float)
        /*0068*/ 	.word	0x0000000a


	//----- nvinfo : EIATTR_FRAME_SIZE
	.align		4
.L_17:
        /*006c*/ 	.byte	0x04, 0x11
        /*006e*/ 	.short	(.L_19 - .L_18)
	.align		4
.L_18:
        /*0070*/ 	.word	index@(detect_changes_float)
        /*0074*/ 	.word	0x00000000


	//----- nvinfo : EIATTR_REGCOUNT
	.align		4
.L_19:
        /*0078*/ 	.byte	0x04, 0x2f
        /*007a*/ 	.short	(.L_21 - .L_20)
	.align		4
.L_20:
        /*007c*/ 	.word	index@(detect_changes_int)
        /*0080*/ 	.word	0x0000000a


	//----- nvinfo : EIATTR_FRAME_SIZE
	.align		4
.L_21:
        /*0084*/ 	.byte	0x04, 0x11
        /*0086*/ 	.short	(.L_23 - .L_22)
	.align		4
.L_22:
        /*0088*/ 	.word	index@(detect_changes_int)
        /*008c*/ 	.word	0x00000000


	//----- nvinfo : EIATTR_REGCOUNT
	.align		4
.L_23:
        /*0090*/ 	.byte	0x04, 0x2f
        /*0092*/ 	.short	(.L_25 - .L_24)
	.align		4
.L_24:
        /*0094*/ 	.word	index@(detect_changes_uint)
        /*0098*/ 	.word	0x0000000a


	//----- nvinfo : EIATTR_FRAME_SIZE
	.align		4
.L_25:
        /*009c*/ 	.byte	0x04, 0x11
        /*009e*/ 	.short	(.L_27 - .L_26)
	.align		4
.L_26:
        /*00a0*/ 	.word	index@(detect_changes_uint)
        /*00a4*/ 	.word	0x00000000


	//----- nvinfo : EIATTR_MIN_STACK_SIZE
	.align		4
.L_27:
        /*00a8*/ 	.byte	0x04, 0x12
        /*00aa*/ 	.short	(.L_29 - .L_28)
	.align		4
.L_28:
        /*00ac*/ 	.word	index@(detect_changes_uint)
        /*00b0*/ 	.word	0x00000000


	//----- nvinfo : EIATTR_MIN_STACK_SIZE
	.align		4
.L_29:
        /*00b4*/ 	.byte	0x04, 0x12
        /*00b6*/ 	.short	(.L_31 - .L_30)
	.align		4
.L_30:
        /*00b8*/ 	.word	index@(detect_changes_int)
        /*00bc*/ 	.word	0x00000000


	//----- nvinfo : EIATTR_MIN_STACK_SIZE
	.align		4
.L_31:
        /*00c0*/ 	.byte	0x04, 0x12
        /*00c2*/ 	.short	(.L_33 - .L_32)
	.align		4
.L_32:
        /*00c4*/ 	.word	index@(detect_changes_float)
        /*00c8*/ 	.word	0x00000000


	//----- nvinfo : EIATTR_MIN_STACK_SIZE
	.align		4
.L_33:
        /*00cc*/ 	.byte	0x04, 0x12
        /*00ce*/ 	.short	(.L_35 - .L_34)
	.align		4
.L_34:
        /*00d0*/ 	.word	index@(ow_ew_multiply_int)
        /*00d4*/ 	.word	0x00000000


	//----- nvinfo : EIATTR_MIN_STACK_SIZE
	.align		4
.L_35:
        /*00d8*/ 	.byte	0x04, 0x12
        /*00da*/ 	.short	(.L_37 - .L_36)
	.align		4
.L_36:
        /*00dc*/ 	.word	index@(ow_ew_multiply_uint)
        /*00e0*/ 	.word	0x00000000


	//----- nvinfo : EIATTR_MIN_STACK_SIZE
	.align		4
.L_37:
        /*00e4*/ 	.byte	0x04, 0x12
        /*00e6*/ 	.short	(.L_39 - .L_38)
	.align		4
.L_38:
        /*00e8*/ 	.word	index@(ow_ew_multiply_float)
        /*00ec*/ 	.word	0x00000000


	//----- nvinfo : EIATTR_MIN_STACK_SIZE
	.align		4
.L_39:
        /*00f0*/ 	.byte	0x04, 0x12
        /*00f2*/ 	.short	(.L_41 - .L_40)
	.align		4
.L_40:
        /*00f4*/ 	.word	index@(ow_ew_multiply_uint_float)
        /*00f8*/ 	.word	0x00000000
.L_41:


//--------------------- .nv.compat                --------------------------
	.section	.nv.compat,"",@"SHT_CUDA_COMPAT_INFO"
	.align	4
        /*0000*/ 	.byte	0x02, 0x09, 0x00, 0x00, 0x02, 0x02, 0x01, 0x00, 0x02, 0x05, 0x05, 0x00, 0x03, 0x07, 0x01, 0x01
        /*0010*/ 	.byte	0x02, 0x03, 0x00, 0x00, 0x02, 0x06, 0x01, 0x00, 0x04, 0x0b, 0x08, 0x00, 0x09, 0x00, 0x00, 0x00
        /*0020*/ 	.byte	0x00, 0x00, 0x00, 0x00


//--------------------- .nv.info.detect_changes_uint --------------------------
	.section	.nv.info.detect_changes_uint,"",@"SHT_CUDA_INFO"
	.sectionflags	@""
	.align	4


	//----- nvinfo : EIATTR_CUDA_API_VERSION
	.align		4
        /*0000*/ 	.byte	0x04, 0x37
        /*0002*/ 	.short	(.L_43 - .L_42)
.L_42:
        /*0004*/ 	.word	0x00000082


	//----- nvinfo : EIATTR_KPARAM_INFO
	.align		4
.L_43:
        /*0008*/ 	.byte	0x04, 0x17
        /*000a*/ 	.short	(.L_45 - .L_44)
.L_44:
        /*000c*/ 	.word	0x00000000
        /*0010*/ 	.short	0x0001
        /*0012*/ 	.short	0x0008
        /*0014*/ 	.byte	0x00, 0xf0, 0x11, 0x00


	//----- nvinfo : EIATTR_KPARAM_INFO
	.align		4
.L_45:
        /*0018*/ 	.byte	0x04, 0x17
        /*001a*/ 	.short	(.L_47 - .L_46)
.L_46:
        /*001c*/ 	.word	0x00000000
        /*0020*/ 	.short	0x0000
        /*0022*/ 	.short	0x0000
        /*0024*/ 	.byte	0x00, 0xf5, 0x21, 0x00


	//----- nvinfo : EIATTR_SPARSE_MMA_MASK
	.align		4
.L_47:
        /*0028*/ 	.byte	0x03, 0x50
        /*002a*/ 	.short	0x0000


	//----- nvinfo : EIATTR_MAXREG_COUNT
	.align		4
        /*002c*/ 	.byte	0x03, 0x1b
        /*002e*/ 	.short	0x00ff


	//----- nvinfo : EIATTR_MERCURY_ISA_VERSION
	.align		4
        /*0030*/ 	.byte	0x03, 0x5f
        /*0032*/ 	.short	0x0101


	//----- nvinfo : EIATTR_VRC_CTA_INIT_COUNT
	.align		4
        /*0034*/ 	.byte	0x02, 0x4a
	.zero		1
	.zero		1


	//----- nvinfo : EIATTR_EXIT_INSTR_OFFSETS
	.align		4
        /*0038*/ 	.byte	0x04, 0x1c
        /*003a*/ 	.short	(.L_49 - .L_48)


	//   ....[0]....
.L_48:
        /*003c*/ 	.word	0x00000090


	//   ....[1]....
        /*0040*/ 	.word	0x000000d0


	//   ....[2]....
        /*0044*/ 	.word	0x00000150


	//   ....[3]....
        /*0048*/ 	.word	0x00000180


	//----- nvinfo : EIATTR_CBANK_PARAM_SIZE
	.align		4
.L_49:
        /*004c*/ 	.byte	0x03, 0x19
        /*004e*/ 	.short	0x000c


	//----- nvinfo : EIATTR_PARAM_CBANK
	.align		4
        /*0050*/ 	.byte	0x04, 0x0a
        /*0052*/ 	.short	(.L_51 - .L_50)
	.align		4
.L_50:
        /*0054*/ 	.word	index@(.nv.constant0.detect_changes_uint)
        /*0058*/ 	.short	0x0380
        /*005a*/ 	.short	0x000c


	//----- nvinfo : EIATTR_SW_WAR
	.align		4
.L_51:
        /*005c*/ 	.byte	0x04, 0x36
        /*005e*/ 	.short	(.L_53 - .L_52)
.L_52:
        /*0060*/ 	.word	0x00000008
.L_53:


//--------------------- .nv.info.detect_changes_int --------------------------
	.section	.nv.info.detect_changes_int,"",@"SHT_CUDA_INFO"
	.sectionflags	@""
	.align	4


	//----- nvinfo : EIATTR_CUDA_API_VERSION
	.align		4
        /*0000*/ 	.byte	0x04, 0x37
        /*0002*/ 	.short	(.L_55 - .L_54)
.L_54:
        /*0004*/ 	.word	0x00000082


	//----- nvinfo : EIATTR_KPARAM_INFO
	.align		4
.L_55:
        /*0008*/ 	.byte	0x04, 0x17
        /*000a*/ 	.short	(.L_57 - .L_56)
.L_56:
        /*000c*/ 	.word	0x00000000
        /*0010*/ 	.short	0x0001
        /*0012*/ 	.short	0x0008
        /*0014*/ 	.byte	0x00, 0xf0, 0x11, 0x00


	//----- nvinfo : EIATTR_KPARAM_INFO
	.align		4
.L_57:
        /*0018*/ 	.byte	0x04, 0x17
        /*001a*/ 	.short	(.L_59 - .L_58)
.L_58:
        /*001c*/ 	.word	0x00000000
        /*0020*/ 	.short	0x0000
        /*0022*/ 	.short	0x0000
        /*0024*/ 	.byte	0x00, 0xf5, 0x21, 0x00


	//----- nvinfo : EIATTR_SPARSE_MMA_MASK
	.align		4
.L_59:
        /*0028*/ 	.byte	0x03, 0x50
        /*002a*/ 	.short	0x0000


	//----- nvinfo : EIATTR_MAXREG_COUNT
	.align		4
        /*002c*/ 	.byte	0x03, 0x1b
        /*002e*/ 	.short	0x00ff


	//----- nvinfo : EIATTR_MERCURY_ISA_VERSION
	.align		4
        /*0030*/ 	.byte	0x03, 0x5f
        /*0032*/ 	.short	0x0101


	//----- nvinfo : EIATTR_VRC_CTA_INIT_COUNT
	.align		4
        /*0034*/ 	.byte	0x02, 0x4a
	.zero		1
	.zero		1


	//----- nvinfo : EIATTR_EXIT_INSTR_OFFSETS
	.align		4
        /*0038*/ 	.byte	0x04, 0x1c
        /*003a*/ 	.short	(.L_61 - .L_60)


	//   ....[0]....
.L_60:
        /*003c*/ 	.word	0x00000090


	//   ....[1]....
        /*0040*/ 	.word	0x000000d0


	//   ....[2]....
        /*0044*/ 	.word	0x00000150


	//   ....[3]....
        /*0048*/ 	.word	0x00000180


	//----- nvinfo : EIATTR_CBANK_PARAM_SIZE
	.align		4
.L_61:
        /*004c*/ 	.byte	0x03, 0x19
        /*004e*/ 	.short	0x000c


	//----- nvinfo : EIATTR_PARAM_CBANK
	.align		4
        /*0050*/ 	.byte	0x04, 0x0a
        /*0052*/ 	.short	(.L_63 - .L_62)
	.align		4
.L_62:
        /*0054*/ 	.word	index@(.nv.constant0.detect_changes_int)
        /*0058*/ 	.short	0x0380
        /*005a*/ 	.short	0x000c


	//----- nvinfo : EIATTR_SW_WAR
	.align		4
.L_63:
        /*005c*/ 	.byte	0x04, 0x36
        /*005e*/ 	.short	(.L_65 - .L_64)
.L_64:
        /*0060*/ 	.word	0x00000008
.L_65:


//--------------------- .nv.info.detect_changes_float --------------------------
	.section	.nv.info.detect_changes_float,"",@"SHT_CUDA_INFO"
	.sectionflags	@""
	.align	4


	//----- nvinfo : EIATTR_CUDA_API_VERSION
	.align		4
        /*0000*/ 	.byte	0x04, 0x37
        /*0002*/ 	.short	(.L_67 - .L_66)
.L_66:
        /*0004*/ 	.word	0x00000082


	//----- nvinfo : EIATTR_KPARAM_INFO
	.align		4
.L_67:
        /*0008*/ 	.byte	0x04, 0x17
        /*000a*/ 	.short	(.L_69 - .L_68)
.L_68:
        /*000c*/ 	.word	0x00000000
        /*0010*/ 	.short	0x0001
        /*0012*/ 	.short	0x0008
        /*0014*/ 	.byte	0x00, 0xf0, 0x11, 0x00


	//----- nvinfo : EIATTR_KPARAM_INFO
	.align		4
.L_69:
        /*0018*/ 	.byte	0x04, 0x17
        /*001a*/ 	.short	(.L_71 - .L_70)
.L_70:
        /*001c*/ 	.word	0x00000000
        /*0020*/ 	.short	0x0000
        /*0022*/ 	.short	0x0000
        /*0024*/ 	.byte	0x00, 0xf5, 0x21, 0x00


	//----- nvinfo : EIATTR_SPARSE_MMA_MASK
	.align		4
.L_71:
        /*0028*/ 	.byte	0x03, 0x50
        /*002a*/ 	.short	0x0000


	//----- nvinfo : EIATTR_MAXREG_COUNT
	.align		4
        /*002c*/ 	.byte	0x03, 0x1b
        /*002e*/ 	.short	0x00ff


	//----- nvinfo : EIATTR_MERCURY_ISA_VERSION
	.align		4
        /*0030*/ 	.byte	0x03, 0x5f
        /*0032*/ 	.short	0x0101


	//----- nvinfo : EIATTR_VRC_CTA_INIT_COUNT
	.align		4
        /*0034*/ 	.byte	0x02, 0x4a
	.zero		1
	.zero		1


	//----- nvinfo : EIATTR_EXIT_INSTR_OFFSETS
	.align		4
        /*0038*/ 	.byte	0x04, 0x1c
        /*003a*/ 	.short	(.L_73 - .L_72)


	//   ....[0]....
.L_72:
        /*003c*/ 	.word	0x00000090


	//   ....[1]....
        /*0040*/ 	.word	0x000000d0


	//   ....[2]....
        /*0044*/ 	.word	0x00000150


	//   ....[3]....
        /*0048*/ 	.word	0x00000180


	//----- nvinfo : EIATTR_CBANK_PARAM_SIZE
	.align		4
.L_73:
        /*004c*/ 	.byte	0x03, 0x19
        /*004e*/ 	.short	0x000c


	//----- nvinfo : EIATTR_PARAM_CBANK
	.align		4
        /*0050*/ 	.byte	0x04, 0x0a
        /*0052*/ 	.short	(.L_75 - .L_74)
	.align		4
.L_74:
        /*0054*/ 	.word	index@(.nv.constant0.detect_changes_float)
        /*0058*/ 	.short	0x0380
        /*005a*/ 	.short	0x000c


	//----- nvinfo : EIATTR_SW_WAR
	.align		4
.L_75:
        /*005c*/ 	.byte	0x04, 0x36
        /*005e*/ 	.short	(.L_77 - .L_76)
.L_76:
        /*0060*/ 	.word	0x00000008
.L_77:


//--------------------- .nv.info.ow_ew_multiply_int --------------------------
	.section	.nv.info.ow_ew_multiply_int,"",@"SHT_CUDA_INFO"
	.sectionflags	@""
	.align	4


	//----- nvinfo : EIATTR_CUDA_API_VERSION
	.align		4
        /*0000*/ 	.byte	0x04, 0x37
        /*0002*/ 	.short	(.L_79 - .L_78)
.L_78:
        /*0004*/ 	.word	0x00000082


	//----- nvinfo : EIATTR_KPARAM_INFO
	.align		4
.L_79:
        /*0008*/ 	.byte	0x04, 0x17
        /*000a*/ 	.short	(.L_81 - .L_80)
.L_80:
        /*000c*/ 	.word	0x00000000
        /*0010*/ 	.short	0x0002
        /*0012*/ 	.short	0x0010
        /*0014*/ 	.byte	0x00, 0xf0, 0x11, 0x00


	//----- nvinfo : EIATTR_KPARAM_INFO
	.align		4
.L_81:
        /*0018*/ 	.byte	0x04, 0x17
        /*001a*/ 	.short	(.L_83 - .L_82)
.L_82:
        /*001c*/ 	.word	0x00000000
        /*0020*/ 	.short	0x0001
        /*0022*/ 	.short	0x0008
        /*0024*/ 	.byte	0x00, 0xf5, 0x21, 0x00


	//----- nvinfo : EIATTR_KPARAM_INFO
	.align		4
.L_83:
        /*0028*/ 	.byte	0x04, 0x17
        /*002a*/ 	.short	(.L_85 - .L_84)
.L_84:
        /*002c*/ 	.word	0x00000000
        /*0030*/ 	.short	0x0000
        /*0032*/ 	.short	0x0000
        /*0034*/ 	.byte	0x00, 0xf5, 0x21, 0x00


	//----- nvinfo : EIATTR_SPARSE_MMA_MASK
	.align		4
.L_85:
        /*0038*/ 	.byte	0x03, 0x50
        /*003a*/ 	.short	0x0000


	//----- nvinfo : EIATTR_MAXREG_COUNT
	.align		4
        /*003c*/ 	.byte	0x03, 0x1b
        /*003e*/ 	.short	0x00ff


	//----- nvinfo : EIATTR_MERCURY_ISA_VERSION
	.align		4
        /*0040*/ 	.byte	0x03, 0x5f
        /*0042*/ 	.short	0x0101


	//----- nvinfo : EIATTR_VRC_CTA_INIT_COUNT
	.align		4
        /*0044*/ 	.byte	0x02, 0x4a
	.zero		1
	.zero		1


	//----- nvinfo : EIATTR_EXIT_INSTR_OFFSETS
	.align		4
        /*0048*/ 	.byte	0x04, 0x1c
        /*004a*/ 	.short	(.L_87 - .L_86)


	//   ....[0]....
.L_86:
        /*004c*/ 	.word	0x00000070


	//   ....[1]....
        /*0050*/ 	.word	0x00000110


	//----- nvinfo : EIATTR_CBANK_PARAM_SIZE
	.align		4
.L_87:
        /*0054*/ 	.byte	0x03, 0x19
        /*0056*/ 	.short	0x0014


	//----- nvinfo : EIATTR_PARAM_CBANK
	.align		4
        /*0058*/ 	.byte	0x04, 0x0a
        /*005a*/ 	.short	(.L_89 - .L_88)
	.align		4
.L_88:
        /*005c*/ 	.word	index@(.nv.constant0.ow_ew_multiply_int)
        /*0060*/ 	.short	0x0380
        /*0062*/ 	.short	0x0014


	//----- nvinfo : EIATTR_SW_WAR
	.align		4
.L_89:
        /*0064*/ 	.byte	0x04, 0x36
        /*0066*/ 	.short	(.L_91 - .L_90)
.L_90:
        /*0068*/ 	.word	0x00000008
.L_91:


//--------------------- .nv.info.ow_ew_multiply_uint --------------------------
	.section	.nv.info.ow_ew_multiply_uint,"",@"SHT_CUDA_INFO"
	.sectionflags	@""
	.align	4


	//----- nvinfo : EIATTR_CUDA_API_VERSION
	.align		4
        /*0000*/ 	.byte	0x04, 0x37
        /*0002*/ 	.short	(.L_93 - .L_92)
.L_92:
        /*0004*/ 	.word	0x00000082


	//----- nvinfo : EIATTR_KPARAM_INFO
	.align		4
.L_93:
        /*0008*/ 	.byte	0x04, 0x17
        /*000a*/ 	.short	(.L_95 - .L_94)
.L_94:
        /*000c*/ 	.word	0x00000000
        /*0010*/ 	.short	0x0002
        /*0012*/ 	.short	0x0010
        /*0014*/ 	.byte	0x00, 0xf0, 0x11, 0x00


	//----- nvinfo : EIATTR_KPARAM_INFO
	.align		4
.L_95:
        /*0018*/ 	.byte	0x04, 0x17
        /*001a*/ 	.short	(.L_97 - .L_96)
.L_96:
        /*001c*/ 	.word	0x00000000
        /*0020*/ 	.short	0x0001
        /*0022*/ 	.short	0x0008
        /*0024*/ 	.byte	0x00, 0xf5, 0x21, 0x00


	//----- nvinfo : EIATTR_KPARAM_INFO
	.align		4
.L_97:
        /*0028*/ 	.byte	0x04, 0x17
        /*002a*/ 	.short	(.L_99 - .L_98)
.L_98:
        /*002c*/ 	.word	0x00000000
        /*0030*/ 	.short	0x0000
        /*0032*/ 	.short	0x0000
        /*0034*/ 	.byte	0x00, 0xf5, 0x21, 0x00


	//----- nvinfo : EIATTR_SPARSE_MMA_MASK
	.align		4
.L_99:
        /*0038*/ 	.byte	0x03, 0x50
        /*003a*/ 	.short	0x0000


	//----- nvinfo : EIATTR_MAXREG_COUNT
	.align		4
        /*003c*/ 	.byte	0x03, 0x1b
        /*003e*/ 	.short	0x00ff


	//----- nvinfo : EIATTR_MERCURY_ISA_VERSION
	.align		4
        /*0040*/ 	.byte	0x03, 0x5f
        /*0042*/ 	.short	0x0101


	//----- nvinfo : EIATTR_VRC_CTA_INIT_COUNT
	.align		4
        /*0044*/ 	.byte	0x02, 0x4a
	.zero		1
	.zero		1


	//----- nvinfo : EIATTR_EXIT_INSTR_OFFSETS
	.align		4
        /*0048*/ 	.byte	0x04, 0x1c
        /*004a*/ 	.short	(.L_101 - .L_100)


	//   ....[0]....
.L_100:
        /*004c*/ 	.word	0x00000070


	//   ....[1]....
        /*0050*/ 	.word	0x00000110


	//----- nvinfo : EIATTR_CBANK_PARAM_SIZE
	.align		4
.L_101:
        /*0054*/ 	.byte	0x03, 0x19
        /*0056*/ 	.short	0x0014


	//----- nvinfo : EIATTR_PARAM_CBANK
	.align		4
        /*0058*/ 	.byte	0x04, 0x0a
        /*005a*/ 	.short	(.L_103 - .L_102)
	.align		4
.L_102:
        /*005c*/ 	.word	index@(.nv.constant0.ow_ew_multiply_uint)
        /*0060*/ 	.short	0x0380
        /*0062*/ 	.short	0x0014


	//----- nvinfo : EIATTR_SW_WAR
	.align		4
.L_103:
        /*0064*/ 	.byte	0x04, 0x36
        /*0066*/ 	.short	(.L_105 - .L_104)
.L_104:
        /*0068*/ 	.word	0x00000008
.L_105:


//--------------------- .nv.info.ow_ew_multiply_float --------------------------
	.section	.nv.info.ow_ew_multiply_float,"",@"SHT_CUDA_INFO"
	.sectionflags	@""
	.align	4


	//----- nvinfo : EIATTR_CUDA_API_VERSION
	.align		4
        /*0000*/ 	.byte	0x04, 0x37
        /*0002*/ 	.short	(.L_107 - .L_106)
.L_106:
        /*0004*/ 	.word	0x00000082


	//----- nvinfo : EIATTR_KPARAM_INFO
	.align		4
.L_107:
        /*0008*/ 	.byte	0x04, 0x17
        /*000a*/ 	.short	(.L_109 - .L_108)
.L_108:
        /*000c*/ 	.word	0x00000000
        /*0010*/ 	.short	0x0002
        /*0012*/ 	.short	0x0010
        /*0014*/ 	.byte	0x00, 0xf0, 0x11, 0x00


	//----- nvinfo : EIATTR_KPARAM_INFO
	.align		4
.L_109:
        /*0018*/ 	.byte	0x04, 0x17
        /*001a*/ 	.short	(.L_111 - .L_110)
.L_110:
        /*001c*/ 	.word	0x00000000
        /*0020*/ 	.short	0x0001
        /*0022*/ 	.short	0x0008
        /*0024*/ 	.byte	0x00, 0xf5, 0x21, 0x00


	//----- nvinfo : EIATTR_KPARAM_INFO
	.align		4
.L_111:
        /*0028*/ 	.byte	0x04, 0x17
        /*002a*/ 	.short	(.L_113 - .L_112)
.L_112:
        /*002c*/ 	.word	0x00000000
        /*0030*/ 	.short	0x0000
        /*0032*/ 	.short	0x0000
        /*0034*/ 	.byte	0x00, 0xf5, 0x21, 0x00


	//----- nvinfo : EIATTR_SPARSE_MMA_MASK
	.align		4
.L_113:
        /*0038*/ 	.byte	0x03, 0x50
        /*003a*/ 	.short	0x0000


	//----- nvinfo : EIATTR_MAXREG_COUNT
	.align		4
        /*003c*/ 	.byte	0x03, 0x1b
        /*003e*/ 	.short	0x00ff


	//----- nvinfo : EIATTR_MERCURY_ISA_VERSION
	.align		4
        /*0040*/ 	.byte	0x03, 0x5f
        /*0042*/ 	.short	0x0101


	//----- nvinfo : EIATTR_VRC_CTA_INIT_COUNT
	.align		4
        /*0044*/ 	.byte	0x02, 0x4a
	.zero		1
	.zero		1


	//----- nvinfo : EIATTR_EXIT_INSTR_OFFSETS
	.align		4
        /*0048*/ 	.byte	0x04, 0x1c
        /*004a*/ 	.short	(.L_115 - .L_114)


	//   ....[0]....
.L_114:
        /*004c*/ 	.word	0x00000070


	//   ....[1]....
        /*0050*/ 	.word	0x00000110


	//----- nvinfo : EIATTR_CBANK_PARAM_SIZE
	.align		4
.L_115:
        /*0054*/ 	.byte	0x03, 0x19
        /*0056*/ 	.short	0x0014


	//----- nvinfo : EIATTR_PARAM_CBANK
	.align		4
        /*0058*/ 	.byte	0x04, 0x0a
        /*005a*/ 	.short	(.L_117 - .L_116)
	.align		4
.L_116:
        /*005c*/ 	.word	index@(.nv.constant0.ow_ew_multiply_float)
        /*0060*/ 	.short	0x0380
        /*0062*/ 	.short	0x0014


	//----- nvinfo : EIATTR_SW_WAR
	.align		4
.L_117:
        /*0064*/ 	.byte	0x04, 0x36
        /*0066*/ 	.short	(.L_119 - .L_118)
.L_118:
        /*0068*/ 	.word	0x00000008
.L_119:


//--------------------- .nv.info.ow_ew_multiply_uint_float --------------------------
	.section	.nv.info.ow_ew_multiply_uint_float,"",@"SHT_CUDA_INFO"
	.sectionflags	@""
	.align	4


	//----- nvinfo : EIATTR_CUDA_API_VERSION
	.align		4
        /*0000*/ 	.byte	0x04, 0x37
        /*0002*/ 	.short	(.L_121 - .L_120)
.L_120:
        /*0004*/ 	.word	0x00000082


	//----- nvinfo : EIATTR_KPARAM_INFO
	.align		4
.L_121:
        /*0008*/ 	.byte	0x04, 0x17
        /*000a*/ 	.short	(.L_123 - .L_122)
.L_122:
        /*000c*/ 	.word	0x00000000
        /*0010*/ 	.short	0x0002
        /*0012*/ 	.short	0x0010
        /*0014*/ 	.byte	0x00, 0xf0, 0x11, 0x00


	//----- nvinfo : EIATTR_KPARAM_INFO
	.align		4
.L_123:
        /*0018*/ 	.byte	0x04, 0x17
        /*001a*/ 	.short	(.L_125 - .L_124)
.L_124:
        /*001c*/ 	.word	0x00000000
        /*0020*/ 	.short	0x0001
        /*0022*/ 	.short	0x0008
        /*0024*/ 	.byte	0x00, 0xf5, 0x21, 0x00


	//----- nvinfo : EIATTR_KPARAM_INFO
	.align		4
.L_125:
        /*0028*/ 	.byte	0x04, 0x17
        /*002a*/ 	.short	(.L_127 - .L_126)
.L_126:
        /*002c*/ 	.word	0x00000000
        /*0030*/ 	.short	0x0000
        /*0032*/ 	.short	0x0000
        /*0034*/ 	.byte	0x00, 0xf5, 0x21, 0x00


	//----- nvinfo : EIATTR_SPARSE_MMA_MASK
	.align		4
.L_127:
        /*0038*/ 	.byte	0x03, 0x50
        /*003a*/ 	.short	0x0000


	//----- nvinfo : EIATTR_MAXREG_COUNT
	.align		4
        /*003c*/ 	.byte	0x03, 0x1b
        /*003e*/ 	.short	0x00ff


	//----- nvinfo : EIATTR_MERCURY_ISA_VERSION
	.align		4
        /*0040*/ 	.byte	0x03, 0x5f
        /*0042*/ 	.short	0x0101


	//----- nvinfo : EIATTR_VRC_CTA_INIT_COUNT
	.align		4
        /*0044*/ 	.byte	0x02, 0x4a
	.zero		1
	.zero		1


	//----- nvinfo : EIATTR_EXIT_INSTR_OFFSETS
	.align		4
        /*0048*/ 	.byte	0x04, 0x1c
        /*004a*/ 	.short	(.L_129 - .L_128)


	//   ....[0]....
.L_128:
        /*004c*/ 	.word	0x00000070


	//   ....[1]....
        /*0050*/ 	.word	0x00000130


	//----- nvinfo : EIATTR_CBANK_PARAM_SIZE
	.align		4
.L_129:
        /*0054*/ 	.byte	0x03, 0x19
        /*0056*/ 	.short	0x0014


	//----- nvinfo : EIATTR_PARAM_CBANK
	.align		4
        /*0058*/ 	.byte	0x04, 0x0a
        /*005a*/ 	.short	(.L_131 - .L_130)
	.align		4
.L_130:
        /*005c*/ 	.word	index@(.nv.constant0.ow_ew_multiply_uint_float)
        /*0060*/ 	.short	0x0380
        /*0062*/ 	.short	0x0014


	//----- nvinfo : EIATTR_SW_WAR
	.align		4
.L_131:
        /*0064*/ 	.byte	0x04, 0x36
        /*0066*/ 	.short	(.L_133 - .L_132)
.L_132:
        /*0068*/ 	.word	0x00000008
.L_133:


//--------------------- .nv.callgraph             --------------------------
	.section	.nv.callgraph,"",@"SHT_CUDA_CALLGRAPH"
	.align	4
	.sectionentsize	8
	.align		4
        /*0000*/ 	.word	0x00000000
	.align		4
        /*0004*/ 	.word	0xffffffff
	.align		4
        /*0008*/ 	.word	0x00000000
	.align		4
        /*000c*/ 	.word	0xfffffffe
	.align		4
        /*0010*/ 	.word	0x00000000
	.align		4
        /*0014*/ 	.word	0xfffffffd
	.align		4
        /*0018*/ 	.word	0x00000000
	.align		4
        /*001c*/ 	.word	0xfffffffc


//--------------------- .text.detect_changes_uint --------------------------
	.section	.text.detect_changes_uint,"ax",@progbits
	.align	128
        .global         detect_changes_uint
        .type           detect_changes_uint,@function
        .size           detect_changes_uint,(.L_x_7 - detect_changes_uint)
        .other          detect_changes_uint,@"STO_CUDA_ENTRY STV_DEFAULT"
detect_changes_uint:
.text.detect_changes_uint:
[----:B------:R-:W-:Y:S01]  /*0000*/  LDC R1, c[0x0][0x37c] ;  /* 0x0000df00ff017b82 */ /* 0x000fe20000000800 */
[----:B------:R-:W0:Y:S07]  /*0010*/  S2R R0, SR_TID.X ;  /* 0x0000000000007919 */ /* 0x000e2e0000002100 */
[----:B------:R-:W0:Y:S08]  /*0020*/  S2UR UR4, SR_CTAID.X ;  /* 0x00000000000479c3 */ /* 0x000e300000002500 */
[----:B------:R-:W0:Y:S02]  /*0030*/  LDC R3, c[0x0][0x360] ;  /* 0x0000d800ff037b82 */ /* 0x000e240000000800 */
[----:B0-----:R-:W-:Y:S01]  /*0040*/  IMAD R3, R3, UR4, R0 ;  /* 0x0000000403037c24 */ /* 0x001fe2000f8e0200 */
[----:B------:R-:W0:Y:S04]  /*0050*/  LDCU.64 UR4, c[0x0][0x358] ;  /* 0x00006b00ff0477ac */ /* 0x000e280008000a00 */
[----:B------:R-:W-:-:S13]  /*0060*/  ISETP.NE.AND P0, PT, R3, RZ, PT ;  /* 0x000000ff0300720c */ /* 0x000fda0003f05270 */
[----:B------:R-:W0:Y:S02]  /*0070*/  @!P0 LDC.64 R4, c[0x0][0x380] ;  /* 0x0000e000ff048b82 */ /* 0x000e240000000a00 */
[----:B0-----:R0:W-:Y:S01]  /*0080*/  @!P0 STG.E desc[UR4][R4.64], RZ ;  /* 0x000000ff04008986 */ /* 0x0011e2000c101904 */
[----:B------:R-:W-:Y:S05]  /*0090*/  @!P0 EXIT ;  /* 0x000000000000894d */ /* 0x000fea0003800000 */
[----:B------:R-:W1:Y:S01]  /*00a0*/  LDCU UR6, c[0x0][0x388] ;  /* 0x00007100ff0677ac */ /* 0x000e620008000800 */
[----:B------:R-:W-:-:S04]  /*00b0*/  IADD3 R7, PT, PT, R3, 0x1, RZ ;  /* 0x0000000103077810 */ /* 0x000fc80007ffe0ff */
[----:B-1----:R-:W-:-:S13]  /*00c0*/  ISETP.GE.U32.AND P0, PT, R7, UR6, PT ;  /* 0x0000000607007c0c */ /* 0x002fda000bf06070 */
[----:B------:R-:W-:Y:S05]  /*00d0*/  @P0 EXIT ;  /* 0x000000000000094d */ /* 0x000fea0003800000 */
[----:B0-----:R-:W0:Y:S02]  /*00e0*/  LDC.64 R4, c[0x0][0x380] ;  /* 0x0000e000ff047b82 */ /* 0x001e240000000a00 */
[----:B0-----:R-:W-:-:S04]  /*00f0*/  IMAD.WIDE.U32 R2, R3, 0x4, R4 ;  /* 0x0000000403027825 */ /* 0x001fc800078e0004 */
[----:B------:R-:W-:Y:S02]  /*0100*/  IMAD.WIDE.U32 R4, R7, 0x4, R4 ;  /* 0x0000000407047825 */ /* 0x000fe400078e0004 */
[----:B------:R-:W2:Y:S04]  /*0110*/  LDG.E R2, desc[UR4][R2.64] ;  /* 0x0000000402027981 */ /* 0x000ea8000c1e1900 */
[----:B------:R-:W2:Y:S02]  /*0120*/  LDG.E R7, desc[UR4][R4.64] ;  /* 0x0000000404077981 */ /* 0x000ea4000c1e1900 */
[----:B--2---:R-:W-:-:S13]  /*0130*/  ISETP.NE.AND P0, PT, R2, R7, PT ;  /* 0x000000070200720c */ /* 0x004fda0003f05270 */
[----:B------:R0:W-:Y:S01]  /*0140*/  @!P0 STG.E desc[UR4][R4.64], RZ ;  /* 0x000000ff04008986 */ /* 0x0001e2000c101904 */
[----:B------:R-:W-:Y:S05]  /*0150*/  @!P0 EXIT ;  /* 0x000000000000894d */ /* 0x000fea0003800000 */
[----:B------:R-:W-:-:S05]  /*0160*/  HFMA2 R3, -RZ, RZ, 0, 5.9604644775390625e-08 ;  /* 0x00000001ff037431 */ /* 0x000fca00000001ff */
[----:B------:R-:W-:Y:S01]  /*0170*/  STG.E desc[UR4][R4.64], R3 ;  /* 0x0000000304007986 */ /* 0x000fe2000c101904 */
[----:B------:R-:W-:Y:S05]  /*0180*/  EXIT ;  /* 0x000000000000794d */ /* 0x000fea0003800000 */
.L_x_0:
[----:B------:R-:W-:-:S00]  /*0190*/  BRA `(.L_x_0) ;  /* 0xfffffffc00fc7947 */ /* 0x000fc0000383ffff */
[----:B------:R-:W-:-:S00]  /*01a0*/  NOP ;  /* 0x0000000000007918 */ /* 0x000fc00000000000 */
        /* <DEDUP_REMOVED lines=13> */
.L_x_7:


//--------------------- .text.detect_changes_int  --------------------------
	.section	.text.detect_changes_int,"ax",@progbits
	.align	128
        .global         detect_changes_int
        .type           detect_changes_int,@function
        .size           detect_changes_int,(.L_x_8 - detect_changes_int)
        .other          detect_changes_int,@"STO_CUDA_ENTRY STV_DEFAULT"
detect_changes_int:
.text.detect_changes_int:
        /* <DEDUP_REMOVED lines=25> */
.L_x_1:
        /* <DEDUP_REMOVED lines=15> */
.L_x_8:


//--------------------- .text.detect_changes_float --------------------------
	.section	.text.detect_changes_float,"ax",@progbits
	.align	128
        .global         detect_changes_float
        .type           detect_changes_float,@function
        .size           detect_changes_float,(.L_x_9 - detect_changes_float)
        .other          detect_changes_float,@"STO_CUDA_ENTRY STV_DEFAULT"
detect_changes_float:
.text.detect_changes_float:
        /* <DEDUP_REMOVED lines=19> */
[----:B--2---:R-:W-:-:S13]  /*0130*/  FSETP.NEU.AND P0, PT, R2, R7, PT ;  /* 0x000000070200720b */ /* 0x004fda0003f0d000 */
[----:B------:R0:W-:Y:S01]  /*0140*/  @!P0 STG.E desc[UR4][R4.64], RZ ;  /* 0x000000ff04008986 */ /* 0x0001e2000c101904 */
[----:B------:R-:W-:Y:S05]  /*0150*/  @!P0 EXIT ;  /* 0x000000000000894d */ /* 0x000fea0003800000 */
[----:B------:R-:W-:-:S05]  /*0160*/  HFMA2 R3, -RZ, RZ, 1.875, 0 ;  /* 0x3f800000ff037431 */ /* 0x000fca00000001ff */
[----:B------:R-:W-:Y:S01]  /*0170*/  STG.E desc[UR4][R4.64], R3 ;  /* 0x0000000304007986 */ /* 0x000fe2000c101904 */
[----:B------:R-:W-:Y:S05]  /*0180*/  EXIT ;  /* 0x000000000000794d */ /* 0x000fea0003800000 */
.L_x_2:
        /* <DEDUP_REMOVED lines=15> */
.L_x_9:


//--------------------- .text.ow_ew_multiply_int  --------------------------
	.section	.text.ow_ew_multiply_int,"ax",@progbits
	.align	128
        .global         ow_ew_multiply_int
        .type           ow_ew_multiply_int,@function
        .size           ow_ew_multiply_int,(.L_x_10 - ow_ew_multiply_int)
        .other          ow_ew_multiply_int,@"STO_CUDA_ENTRY STV_DEFAULT"
ow_ew_multiply_int:
.text.ow_ew_multiply_int:
[----:B------:R-:W-:Y:S01]  /*0000*/  LDC R1, c[0x0][0x37c] ;  /* 0x0000df00ff017b82 */ /* 0x000fe20000000800 */
[----:B------:R-:W0:Y:S07]  /*0010*/  S2R R0, SR_TID.X ;  /* 0x0000000000007919 */ /* 0x000e2e0000002100 */
[----:B------:R-:W0:Y:S01]  /*0020*/  S2UR UR4, SR_CTAID.X ;  /* 0x00000000000479c3 */ /* 0x000e220000002500 */
[----:B------:R-:W1:Y:S07]  /*0030*/  LDCU UR5, c[0x0][0x390] ;  /* 0x00007200ff0577ac */ /* 0x000e6e0008000800 */
[----:B------:R-:W0:Y:S02]  /*0040*/  LDC R7, c[0x0][0x360] ;  /* 0x0000d800ff077b82 */ /* 0x000e240000000800 */
[----:B0-----:R-:W-:-:S05]  /*0050*/  IMAD R7, R7, UR4, R0 ;  /* 0x0000000407077c24 */ /* 0x001fca000f8e0200 */
[----:B-1----:R-:W-:-:S13]  /*0060*/  ISETP.GE.U32.AND P0, PT, R7, UR5, PT ;  /* 0x0000000507007c0c */ /* 0x002fda000bf06070 */
[----:B------:R-:W-:Y:S05]  /*0070*/  @P0 EXIT ;  /* 0x000000000000094d */ /* 0x000fea0003800000 */
[----:B------:R-:W0:Y:S01]  /*0080*/  LDC.64 R4, c[0x0][0x388] ;  /* 0x0000e200ff047b82 */ /* 0x000e220000000a00 */
[----:B------:R-:W1:Y:S07]  /*0090*/  LDCU.64 UR4, c[0x0][0x358] ;  /* 0x00006b00ff0477ac */ /* 0x000e6e0008000a00 */
[----:B------:R-:W2:Y:S01]  /*00a0*/  LDC.64 R2, c[0x0][0x380] ;  /* 0x0000e000ff027b82 */ /* 0x000ea20000000a00 */
[----:B0-----:R-:W-:-:S06]  /*00b0*/  IMAD.WIDE.U32 R4, R7, 0x4, R4 ;  /* 0x0000000407047825 */ /* 0x001fcc00078e0004 */
[----:B-1----:R-:W3:Y:S01]  /*00c0*/  LDG.E R5, desc[UR4][R4.64] ;  /* 0x0000000404057981 */ /* 0x002ee2000c1e1900 */
[----:B--2---:R-:W-:-:S05]  /*00d0*/  IMAD.WIDE.U32 R2, R7, 0x4, R2 ;  /* 0x0000000407027825 */ /* 0x004fca00078e0002 */
[----:B------:R-:W3:Y:S02]  /*00e0*/  LDG.E R0, desc[UR4][R2.64] ;  /* 0x0000000402007981 */ /* 0x000ee4000c1e1900 */
[----:B---3--:R-:W-:-:S05]  /*00f0*/  IMAD R7, R0, R5, RZ ;  /* 0x0000000500077224 */ /* 0x008fca00078e02ff */
[----:B------:R-:W-:Y:S01]  /*0100*/  STG.E desc[UR4][R2.64], R7 ;  /* 0x0000000702007986 */ /* 0x000fe2000c101904 */
[----:B------:R-:W-:Y:S05]  /*0110*/  EXIT ;  /* 0x000000000000794d */ /* 0x000fea0003800000 */
.L_x_3:
        /* <DEDUP_REMOVED lines=14> */
.L_x_10:


//--------------------- .text.ow_ew_multiply_uint --------------------------
	.section	.text.ow_ew_multiply_uint,"ax",@progbits
	.align	128
        .global         ow_ew_multiply_uint
        .type           ow_ew_multiply_uint,@function
        .size           ow_ew_multiply_uint,(.L_x_11 - ow_ew_multiply_uint)
        .other          ow_ew_multiply_uint,@"STO_CUDA_ENTRY STV_DEFAULT"
ow_ew_multiply_uint:
.text.ow_ew_multiply_uint:
        /* <DEDUP_REMOVED lines=18> */
.L_x_4:
        /* <DEDUP_REMOVED lines=14> */
.L_x_11:


//--------------------- .text.ow_ew_multiply_float --------------------------
	.section	.text.ow_ew_multiply_float,"ax",@progbits
	.align	128
        .global         ow_ew_multiply_float
        .type           ow_ew_multiply_float,@function
        .size           ow_ew_multiply_float,(.L_x_12 - ow_ew_multiply_float)
        .other          ow_ew_multiply_float,@"STO_CUDA_ENTRY STV_DEFAULT"
ow_ew_multiply_float:
.text.ow_ew_multiply_float:
        /* <DEDUP_REMOVED lines=15> */
[----:B---3--:R-:W-:-:S05]  /*00f0*/  FMUL R7, R0, R5 ;  /* 0x0000000500077220 */ /* 0x008fca0000400000 */
[----:B------:R-:W-:Y:S01]  /*0100*/  STG.E desc[UR4][R2.64], R7 ;  /* 0x0000000702007986 */ /* 0x000fe2000c101904 */
[----:B------:R-:W-:Y:S05]  /*0110*/  EXIT ;  /* 0x000000000000794d */ /* 0x000fea0003800000 */
.L_x_5:
        /* <DEDUP_REMOVED lines=14> */
.L_x_12:


//--------------------- .text.ow_ew_multiply_uint_float --------------------------
	.section	.text.ow_ew_multiply_uint_float,"ax",@progbits
	.align	128
        .global         ow_ew_multiply_uint_float
        .type           ow_ew_multiply_uint_float,@function
        .size           ow_ew_multiply_uint_float,(.L_x_13 - ow_ew_multiply_uint_float)
        .other          ow_ew_multiply_uint_float,@"STO_CUDA_ENTRY STV_DEFAULT"
ow_ew_multiply_uint_float:
.text.ow_ew_multiply_uint_float:
        /* <DEDUP_REMOVED lines=11> */
[----:B0-----:R-:W-:-:S05]  /*00b0*/  IMAD.WIDE.U32 R2, R7, 0x4, R2 ;  /* 0x0000000407027825 */ /* 0x001fca00078e0002 */
[----:B-1----:R-:W3:Y:S01]  /*00c0*/  LDG.E R0, desc[UR4][R2.64] ;  /* 0x0000000402007981 */ /* 0x002ee2000c1e1900 */
[----:B--2---:R-:W-:-:S06]  /*00d0*/  IMAD.WIDE.U32 R4, R7, 0x4, R4 ;  /* 0x0000000407047825 */ /* 0x004fcc00078e0004 */
[----:B------:R-:W2:Y:S01]  /*00e0*/  LDG.E R5, desc[UR4][R4.64] ;  /* 0x0000000404057981 */ /* 0x000ea2000c1e1900 */
[----:B---3--:R-:W-:-:S05]  /*00f0*/  I2FP.F32.U32 R0, R0 ;  /* 0x0000000000007245 */ /* 0x008fca0000201000 */
[----:B--2---:R-:W-:-:S04]  /*0100*/  FMUL R0, R0, R5 ;  /* 0x0000000500007220 */ /* 0x004fc80000400000 */
[----:B------:R-:W0:Y:S02]  /*0110*/  F2I.U32.TRUNC.NTZ R7, R0 ;  /* 0x0000000000077305 */ /* 0x000e24000020f000 */
[----:B0-----:R-:W-:Y:S01]  /*0120*/  STG.E desc[UR4][R2.64], R7 ;  /* 0x0000000702007986 */ /* 0x001fe2000c101904 */
[----:B------:R-:W-:Y:S05]  /*0130*/  EXIT ;  /* 0x000000000000794d */ /* 0x000fea0003800000 */
.L_x_6:
        /* <DEDUP_REMOVED lines=12> */
.L_x_13:


//--------------------- .nv.shared.reserved.0     --------------------------
	.section	.nv.shared.reserved.0,"aw",@nobits
	.weak		__nv_reservedSMEM_offset_0_alias
	.size		__nv_reservedSMEM_offset_0_alias, 0, 64
	.other		__nv_reservedSMEM_offset_0_alias,@"STO_CUDA_RESERVED_SHARED STV_DEFAULT"
__nv_reservedSMEM_offset_0_alias:
	.zero		0
	.zero		64


//--------------------- .nv.constant0.detect_changes_uint --------------------------
	.section	.nv.constant0.detect_changes_uint,"a",@progbits
	.sectionflags	@""
	.align	4
.nv.constant0.detect_changes_uint:
	.zero		908


//--------------------- .nv.constant0.detect_changes_int --------------------------
	.section	.nv.constant0.detect_changes_int,"a",@progbits
	.sectionflags	@""
	.align	4
.nv.constant0.detect_changes_int:
	.zero		908


//--------------------- .nv.constant0.detect_changes_float --------------------------
	.section	.nv.constant0.detect_changes_float,"a",@progbits
	.sectionflags	@""
	.align	4
.nv.constant0.detect_changes_float:
	.zero		908


//--------------------- .nv.constant0.ow_ew_multiply_int --------------------------
	.section	.nv.constant0.ow_ew_multiply_int,"a",@progbits
	.sectionflags	@""
	.align	4
.nv.constant0.ow_ew_multiply_int:
	.zero		916


//--------------------- .nv.constant0.ow_ew_multiply_uint --------------------------
	.section	.nv.constant0.ow_ew_multiply_uint,"a",@progbits
	.sectionflags	@""
	.align	4
.nv.constant0.ow_ew_multiply_uint:
	.zero		916


//--------------------- .nv.constant0.ow_ew_multiply_float --------------------------
	.section	.nv.constant0.ow_ew_multiply_float,"a",@progbits
	.sectionflags	@""
	.align	4
.nv.constant0.ow_ew_multiply_float:
	.zero		916


//--------------------- .nv.constant0.ow_ew_multiply_uint_float --------------------------
	.section	.nv.constant0.ow_ew_multiply_uint_float,"a",@progbits
	.sectionflags	@""
	.align	4
.nv.constant0.ow_ew_multiply_uint_float:
	.zero		916


//--------------------- SYMBOLS --------------------------

	.type		.nv.reservedSmem.offset0,@object
	.size		.nv.reservedSmem.offset0,0x4
